//
// Generated by NVIDIA NVVM Compiler
//
// Compiler Build ID: CL-36424714
// Cuda compilation tools, release 13.0, V13.0.88
// Based on NVVM 20.0.0
//

.version 9.0
.target sm_100
.address_size 64

	// .globl	_Z10helloWorldv
.extern .func  (.param .b32 func_retval0) vprintf
(
	.param .b64 vprintf_param_0,
	.param .b64 vprintf_param_1
)
;
.global .align 1 .b8 $str[41] = {72, 101, 108, 108, 111, 32, 119, 111, 114, 108, 100, 32, 102, 114, 111, 109, 32, 98, 108, 111, 99, 107, 58, 37, 100, 32, 97, 110, 100, 32, 116, 104, 114, 101, 97, 100, 58, 37, 100, 10};

.visible .entry _Z10helloWorldv()
{
	.local .align 8 .b8 	__local_depot0[8];
	.reg .b64 	%SP;
	.reg .b64 	%SPL;
	.reg .b32 	%r<5>;
	.reg .b64 	%rd<5>;

	mov.u64 	%SPL, __local_depot0;
	cvta.local.u64 	%SP, %SPL;
	add.u64 	%rd1, %SP, 0;
	add.u64 	%rd2, %SPL, 0;
	mov.u32 	%r1, %ctaid.x;
	mov.u32 	%r2, %tid.x;
	st.local.v2.u32 	[%rd2], {%r1, %r2};
	mov.u64 	%rd3, $str;
	cvta.global.u64 	%rd4, %rd3;
	{ // callseq 0, 0
	.param .b64 param0;
	st.param.b64 	[param0], %rd4;
	.param .b64 param1;
	st.param.b64 	[param1], %rd1;
	.param .b32 retval0;
	call.uni (retval0), 
	vprintf, 
	(
	param0, 
	param1
	);
	ld.param.b32 	%r3, [retval0];
	} // callseq 0
	ret;

}


// ===== COMPILED SASS (sm_100) =====

	.target	sm_100

	.elftype	@"ET_EXEC"


//--------------------- .note.nv.tkinfo           --------------------------
	.section	.note.nv.tkinfo,"",@"SHT_NOTE"
	.sectionflags	@"SHF_NOTE_NV_TKINFO"
	.tkinfo
        /*0018*/ 	.word	0x00000002
        /*0030*/ 	.string	""
        /*0030*/ 	.string	"ptxas"
        /*0030*/ 	.string	"Cuda compilation tools, release 13.0, V13.0.88"
        /*0030*/ 	.string	"Build cuda_13.0.r13.0/compiler.36424714_0"
        /*0030*/ 	.string	"-arch sm_100 -m 64 "



//--------------------- .note.nv.cuinfo           --------------------------
	.section	.note.nv.cuinfo,"",@"SHT_NOTE"
	.sectionflags	@"SHF_NOTE_NV_CUINFO"
        /*0018*/ 	.short	0x0002
        /*001a*/ 	.short	0x0064
        /*001c*/ 	.short	0x0082
	.zero		2


//--------------------- .nv.info                  --------------------------
	.section	.nv.info,"",@"SHT_CUDA_INFO"
	.align	4


	//----- nvinfo : EIATTR_REGCOUNT
	.align		4
        /*0000*/ 	.byte	0x04, 0x2f
        /*0002*/ 	.short	(.L_2 - .L_1)
	.align		4
.L_1:
        /*0004*/ 	.word	index@(_Z10helloWorldv)
        /*0008*/ 	.word	0x00000018


	//----- nvinfo : EIATTR_FRAME_SIZE
	.align		4
.L_2:
        /*000c*/ 	.byte	0x04, 0x11
        /*000e*/ 	.short	(.L_4 - .L_3)
	.align		4
.L_3:
        /*0010*/ 	.word	index@(_Z10helloWorldv)
        /*0014*/ 	.word	0x00000008


	//----- nvinfo : EIATTR_MIN_STACK_SIZE
	.align		4
.L_4:
        /*0018*/ 	.byte	0x04, 0x12
        /*001a*/ 	.short	(.L_6 - .L_5)
	.align		4
.L_5:
        /*001c*/ 	.word	index@(_Z10helloWorldv)
        /*0020*/ 	.word	0x00000008
.L_6:


//--------------------- .nv.compat                --------------------------
	.section	.nv.compat,"",@"SHT_CUDA_COMPAT_INFO"
	.align	4
        /*0000*/ 	.byte	0x02, 0x09, 0x00, 0x00, 0x02, 0x02, 0x01, 0x00, 0x02, 0x05, 0x05, 0x00, 0x03, 0x07, 0x01, 0x01
        /*0010*/ 	.byte	0x02, 0x03, 0x00, 0x00, 0x02, 0x06, 0x01, 0x00, 0x04, 0x0b, 0x08, 0x00, 0x09, 0x00, 0x00, 0x00
        /*0020*/ 	.byte	0x00, 0x00, 0x00, 0x00


//--------------------- .nv.info._Z10helloWorldv  --------------------------
	.section	.nv.info._Z10helloWorldv,"",@"SHT_CUDA_INFO"
	.sectionflags	@""
	.align	4


	//----- nvinfo : EIATTR_CUDA_API_VERSION
	.align		4
        /*0000*/ 	.byte	0x04, 0x37
        /*0002*/ 	.short	(.L_8 - .L_7)
.L_7:
        /*0004*/ 	.word	0x00000082


	//----- nvinfo : EIATTR_SPARSE_MMA_MASK
	.align		4
.L_8:
        /*0008*/ 	.byte	0x03, 0x50
        /*000a*/ 	.short	0x0000


	//----- nvinfo : EIATTR_MAXREG_COUNT
	.align		4
        /*000c*/ 	.byte	0x03, 0x1b
        /*000e*/ 	.short	0x00ff


	//----- nvinfo : EIATTR_EXTERNS
	.align		4
        /*0010*/ 	.byte	0x04, 0x0f
        /*0012*/ 	.short	(.L_10 - .L_9)


	//   ....[0]....
	.align		4
.L_9:
        /*0014*/ 	.word	index@(vprintf)


	//----- nvinfo : EIATTR_MERCURY_ISA_VERSION
	.align		4
.L_10:
        /*0018*/ 	.byte	0x03, 0x5f
        /*001a*/ 	.short	0x0101


	//----- nvinfo : EIATTR_VRC_CTA_INIT_COUNT
	.align		4
        /*001c*/ 	.byte	0x02, 0x4a
	.zero		1
	.zero		1


	//----- nvinfo : EIATTR_SYSCALL_OFFSETS
	.align		4
        /*0020*/ 	.byte	0x04, 0x46
        /*0022*/ 	.short	(.L_12 - .L_11)


	//   ....[0]....
.L_11:
        /*0024*/ 	.word	0x000000f0


	//----- nvinfo : EIATTR_EXIT_INSTR_OFFSETS
	.align		4
.L_12:
        /*0028*/ 	.byte	0x04, 0x1c
        /*002a*/ 	.short	(.L_14 - .L_13)


	//   ....[0]....
.L_13:
        /*002c*/ 	.word	0x00000100


	//----- nvinfo : EIATTR_SW_WAR
	.align		4
.L_14:
        /*0030*/ 	.byte	0x04, 0x36
        /*0032*/ 	.short	(.L_16 - .L_15)
.L_15:
        /*0034*/ 	.word	0x00000008
.L_16:


//--------------------- .nv.callgraph             --------------------------
	.section	.nv.callgraph,"",@"SHT_CUDA_CALLGRAPH"
	.align	4
	.sectionentsize	8
	.align		4
        /*0000*/ 	.word	0x00000000
	.align		4
        /*0004*/ 	.word	0xffffffff
	.align		4
        /*0008*/ 	.word	index@(_Z10helloWorldv)
	.align		4
        /*000c*/ 	.word	index@(vprintf)
	.align		4
        /*0010*/ 	.word	0x00000000
	.align		4
        /*0014*/ 	.word	0xfffffffe
	.align		4
        /*0018*/ 	.word	0x00000000
	.align		4
        /*001c*/ 	.word	0xfffffffd
	.align		4
        /*0020*/ 	.word	0x00000000
	.align		4
        /*0024*/ 	.word	0xfffffffc


//--------------------- .nv.constant4             --------------------------
	.section	.nv.constant4,"a",@progbits
	.align	8
	.align		8
.nv.constant4:
        /*0000*/ 	.dword	vprintf
	.align		8
        /*0008*/ 	.dword	$str


//--------------------- .text._Z10helloWorldv     --------------------------
	.section	.text._Z10helloWorldv,"ax",@progbits
	.align	128
        .global         _Z10helloWorldv
        .type           _Z10helloWorldv,@function
        .size           _Z10helloWorldv,(.L_x_2 - _Z10helloWorldv)
        .other          _Z10helloWorldv,@"STO_CUDA_ENTRY STV_DEFAULT"
_Z10helloWorldv:
.text._Z10helloWorldv:
[----:B------:R-:W0:Y:S01]  /*0000*/  LDC R1, c[0x0][0x37c] ;  /* 0x0000df00ff017b82 */ /* 0x000e220000000800 */
[----:B------:R-:W1:Y:S01]  /*0010*/  S2R R8, SR_CTAID.X ;  /* 0x0000000000087919 */ /* 0x000e620000002500 */
[----:B0-----:R-:W-:Y:S01]  /*0020*/  VIADD R1, R1, 0xfffffff8 ;  /* 0xfffffff801017836 */ /* 0x001fe20000000000 */
[----:B------:R-:W-:Y:S01]  /*0030*/  MOV R0, 0x0 ;  /* 0x0000000000007802 */ /* 0x000fe20000000f00 */
[----:B------:R-:W0:Y:S01]  /*0040*/  LDCU UR4, c[0x0][0x2f8] ;  /* 0x00005f00ff0477ac */ /* 0x000e220008000800 */
[----:B------:R-:W1:Y:S03]  /*0050*/  S2R R9, SR_TID.X ;  /* 0x0000000000097919 */ /* 0x000e660000002100 */
[----:B------:R2:W3:Y:S01]  /*0060*/  LDC.64 R2, c[0x4][R0] ;  /* 0x0100000000027b82 */ /* 0x0004e20000000a00 */
[----:B------:R-:W4:Y:S01]  /*0070*/  LDCU.64 UR6, c[0x4][0x8] ;  /* 0x01000100ff0677ac */ /* 0x000f220008000a00 */
[----:B------:R-:W5:Y:S01]  /*0080*/  LDCU UR5, c[0x0][0x2fc] ;  /* 0x00005f80ff0577ac */ /* 0x000f620008000800 */
[----:B0-----:R-:W-:Y:S01]  /*0090*/  IADD3 R6, P0, PT, R1, UR4, RZ ;  /* 0x0000000401067c10 */ /* 0x001fe2000ff1e0ff */
[----:B----4-:R-:W-:Y:S01]  /*00a0*/  IMAD.U32 R4, RZ, RZ, UR6 ;  /* 0x00000006ff047e24 */ /* 0x010fe2000f8e00ff */
[----:B------:R-:W-:-:S03]  /*00b0*/  MOV R5, UR7 ;  /* 0x0000000700057c02 */ /* 0x000fc60008000f00 */
[----:B-----5:R-:W-:Y:S01]  /*00c0*/  IMAD.X R7, RZ, RZ, UR5, P0 ;  /* 0x00000005ff077e24 */ /* 0x020fe200080e06ff */
[----:B-1----:R2:W-:Y:S07]  /*00d0*/  STL.64 [R1], R8 ;  /* 0x0000000801007387 */ /* 0x0025ee0000100a00 */
[----:B------:R-:W-:-:S07]  /*00e0*/  LEPC R20, `(.L_x_0) ;  /* 0x000000001014794e */ /* 0x000fce0000000000 */
[----:B--23--:R-:W-:Y:S05]  /*00f0*/  CALL.ABS.NOINC R2 ;  /* 0x0000000002007343 */ /* 0x00cfea0003c00000 */
.L_x_0:
[----:B------:R-:W-:Y:S05]  /*0100*/  EXIT ;  /* 0x000000000000794d */ /* 0x000fea0003800000 */
.L_x_1:
[----:B------:R-:W-:-:S00]  /*0110*/  BRA `(.L_x_1) ;  /* 0xfffffffc00fc7947 */ /* 0x000fc0000383ffff */
[----:B------:R-:W-:-:S00]  /*0120*/  NOP ;  /* 0x0000000000007918 */ /* 0x000fc00000000000 */
        /* <DEDUP_REMOVED lines=13> */
.L_x_2:


//--------------------- .nv.global.init           --------------------------
	.section	.nv.global.init,"aw",@progbits
.nv.global.init:
	.type		$str,@object
	.size		$str,(.L_0 - $str)
$str:
        /*0000*/ 	.byte	0x48, 0x65, 0x6c, 0x6c, 0x6f, 0x20, 0x77, 0x6f, 0x72, 0x6c, 0x64, 0x20, 0x66, 0x72, 0x6f, 0x6d
        /*0010*/ 	.byte	0x20, 0x62, 0x6c, 0x6f, 0x63, 0x6b, 0x3a, 0x25, 0x64, 0x20, 0x61, 0x6e, 0x64, 0x20, 0x74, 0x68
        /*0020*/ 	.byte	0x72, 0x65, 0x61, 0x64, 0x3a, 0x25, 0x64, 0x0a, 0x00
.L_0:


//--------------------- .nv.shared.reserved.0     --------------------------
	.section	.nv.shared.reserved.0,"aw",@nobits
	.weak		__nv_reservedSMEM_offset_0_alias
	.size		__nv_reservedSMEM_offset_0_alias, 0, 64
	.other		__nv_reservedSMEM_offset_0_alias,@"STO_CUDA_RESERVED_SHARED STV_DEFAULT"
__nv_reservedSMEM_offset_0_alias:
	.zero		0
	.zero		64


//--------------------- .nv.constant0._Z10helloWorldv --------------------------
	.section	.nv.constant0._Z10helloWorldv,"a",@progbits
	.sectionflags	@""
	.align	4
.nv.constant0._Z10helloWorldv:
	.zero		896


//--------------------- SYMBOLS --------------------------

	.type		.nv.reservedSmem.offset0,@object
	.size		.nv.reservedSmem.offset0,0x4
	.type		vprintf,@function
